//
// Generated by NVIDIA NVVM Compiler
//
// Compiler Build ID: CL-36424714
// Cuda compilation tools, release 13.0, V13.0.88
// Based on NVVM 20.0.0
//

.version 9.0
.target sm_100
.address_size 64

	// .globl	_Z10getDensityPdS_S_iidid

.visible .entry _Z10getDensityPdS_S_iidid(
	.param .u64 .ptr .align 1 _Z10getDensityPdS_S_iidid_param_0,
	.param .u64 .ptr .align 1 _Z10getDensityPdS_S_iidid_param_1,
	.param .u64 .ptr .align 1 _Z10getDensityPdS_S_iidid_param_2,
	.param .u32 _Z10getDensityPdS_S_iidid_param_3,
	.param .u32 _Z10getDensityPdS_S_iidid_param_4,
	.param .f64 _Z10getDensityPdS_S_iidid_param_5,
	.param .u32 _Z10getDensityPdS_S_iidid_param_6,
	.param .f64 _Z10getDensityPdS_S_iidid_param_7
)
{
	.reg .pred 	%p<21>;
	.reg .b32 	%r<14>;
	.reg .b64 	%rd<12>;
	.reg .b64 	%fd<48>;

	ld.param.u64 	%rd5, [_Z10getDensityPdS_S_iidid_param_0];
	ld.param.u64 	%rd6, [_Z10getDensityPdS_S_iidid_param_1];
	ld.param.u64 	%rd4, [_Z10getDensityPdS_S_iidid_param_2];
	ld.param.u32 	%r6, [_Z10getDensityPdS_S_iidid_param_3];
	cvta.to.global.u64 	%rd7, %rd6;
	cvta.to.global.u64 	%rd1, %rd5;
	mov.u32 	%r8, %ctaid.x;
	mov.u32 	%r9, %ntid.x;
	mov.u32 	%r10, %tid.x;
	mad.lo.s32 	%r11, %r8, %r9, %r10;
	setp.ne.s32 	%p2, %r11, 0;
	add.s32 	%r2, %r6, -1;
	setp.lt.s32 	%p3, %r11, %r2;
	and.pred  	%p1, %p2, %p3;
	mul.wide.s32 	%rd8, %r11, 8;
	add.s64 	%rd2, %rd1, %rd8;
	add.s64 	%rd3, %rd7, %rd8;
	mov.b32 	%r13, 0;
	not.pred 	%p4, %p1;
$L__BB0_1:
	@%p4 bra 	$L__BB0_3;
	ld.global.f64 	%fd1, [%rd2+-8];
	ld.global.f64 	%fd2, [%rd2+8];
	add.f64 	%fd3, %fd1, %fd2;
	mul.f64 	%fd4, %fd3, 0d3FE0000000000000;
	st.global.f64 	[%rd3], %fd4;
$L__BB0_3:
	setp.ne.s32 	%p5, %r11, %r2;
	bar.sync 	0;
	@%p5 bra 	$L__BB0_5;
	ld.global.f64 	%fd5, [%rd3+-8];
	st.global.f64 	[%rd3], %fd5;
$L__BB0_5:
	bar.sync 	0;
	@%p4 bra 	$L__BB0_7;
	ld.global.f64 	%fd6, [%rd3+-8];
	ld.global.f64 	%fd7, [%rd3+8];
	add.f64 	%fd8, %fd6, %fd7;
	mul.f64 	%fd9, %fd8, 0d3FE0000000000000;
	st.global.f64 	[%rd2], %fd9;
$L__BB0_7:
	setp.ne.s32 	%p7, %r11, %r2;
	bar.sync 	0;
	@%p7 bra 	$L__BB0_9;
	ld.global.f64 	%fd10, [%rd2+-8];
	st.global.f64 	[%rd2], %fd10;
$L__BB0_9:
	@%p4 bra 	$L__BB0_11;
	ld.global.f64 	%fd11, [%rd2+-8];
	ld.global.f64 	%fd12, [%rd2+8];
	add.f64 	%fd13, %fd11, %fd12;
	mul.f64 	%fd14, %fd13, 0d3FE0000000000000;
	st.global.f64 	[%rd3], %fd14;
$L__BB0_11:
	setp.ne.s32 	%p9, %r11, %r2;
	bar.sync 	0;
	@%p9 bra 	$L__BB0_13;
	ld.global.f64 	%fd15, [%rd3+-8];
	st.global.f64 	[%rd3], %fd15;
$L__BB0_13:
	bar.sync 	0;
	@%p4 bra 	$L__BB0_15;
	ld.global.f64 	%fd16, [%rd3+-8];
	ld.global.f64 	%fd17, [%rd3+8];
	add.f64 	%fd18, %fd16, %fd17;
	mul.f64 	%fd19, %fd18, 0d3FE0000000000000;
	st.global.f64 	[%rd2], %fd19;
$L__BB0_15:
	setp.ne.s32 	%p11, %r11, %r2;
	bar.sync 	0;
	@%p11 bra 	$L__BB0_17;
	ld.global.f64 	%fd20, [%rd2+-8];
	st.global.f64 	[%rd2], %fd20;
$L__BB0_17:
	@%p4 bra 	$L__BB0_19;
	ld.global.f64 	%fd21, [%rd2+-8];
	ld.global.f64 	%fd22, [%rd2+8];
	add.f64 	%fd23, %fd21, %fd22;
	mul.f64 	%fd24, %fd23, 0d3FE0000000000000;
	st.global.f64 	[%rd3], %fd24;
$L__BB0_19:
	setp.ne.s32 	%p13, %r11, %r2;
	bar.sync 	0;
	@%p13 bra 	$L__BB0_21;
	ld.global.f64 	%fd25, [%rd3+-8];
	st.global.f64 	[%rd3], %fd25;
$L__BB0_21:
	bar.sync 	0;
	@%p4 bra 	$L__BB0_23;
	ld.global.f64 	%fd26, [%rd3+-8];
	ld.global.f64 	%fd27, [%rd3+8];
	add.f64 	%fd28, %fd26, %fd27;
	mul.f64 	%fd29, %fd28, 0d3FE0000000000000;
	st.global.f64 	[%rd2], %fd29;
$L__BB0_23:
	setp.ne.s32 	%p15, %r11, %r2;
	bar.sync 	0;
	@%p15 bra 	$L__BB0_25;
	ld.global.f64 	%fd30, [%rd2+-8];
	st.global.f64 	[%rd2], %fd30;
$L__BB0_25:
	@%p4 bra 	$L__BB0_27;
	ld.global.f64 	%fd31, [%rd2+-8];
	ld.global.f64 	%fd32, [%rd2+8];
	add.f64 	%fd33, %fd31, %fd32;
	mul.f64 	%fd34, %fd33, 0d3FE0000000000000;
	st.global.f64 	[%rd3], %fd34;
$L__BB0_27:
	setp.ne.s32 	%p17, %r11, %r2;
	bar.sync 	0;
	@%p17 bra 	$L__BB0_29;
	ld.global.f64 	%fd35, [%rd3+-8];
	st.global.f64 	[%rd3], %fd35;
$L__BB0_29:
	bar.sync 	0;
	@%p4 bra 	$L__BB0_31;
	ld.global.f64 	%fd36, [%rd3+-8];
	ld.global.f64 	%fd37, [%rd3+8];
	add.f64 	%fd38, %fd36, %fd37;
	mul.f64 	%fd39, %fd38, 0d3FE0000000000000;
	st.global.f64 	[%rd2], %fd39;
$L__BB0_31:
	setp.ne.s32 	%p19, %r11, %r2;
	bar.sync 	0;
	@%p19 bra 	$L__BB0_33;
	ld.global.f64 	%fd40, [%rd2+-8];
	st.global.f64 	[%rd2], %fd40;
$L__BB0_33:
	add.s32 	%r4, %r13, 8;
	setp.lt.u32 	%p20, %r13, 992;
	mov.u32 	%r13, %r4;
	@%p20 bra 	$L__BB0_1;
	cvta.to.global.u64 	%rd9, %rd4;
	cvt.rn.f64.s32 	%fd41, %r2;
	mul.f64 	%fd42, %fd41, 0d3FE6666666666666;
	cvt.rzi.s32.f64 	%r12, %fd42;
	mul.wide.s32 	%rd10, %r12, 8;
	add.s64 	%rd11, %rd1, %rd10;
	ld.global.f64 	%fd43, [%rd11+-16];
	st.global.f64 	[%rd9], %fd43;
	ld.global.f64 	%fd44, [%rd11+-8];
	st.global.f64 	[%rd9+8], %fd44;
	ld.global.f64 	%fd45, [%rd11];
	st.global.f64 	[%rd9+16], %fd45;
	ld.global.f64 	%fd46, [%rd11+16];
	st.global.f64 	[%rd9+24], %fd46;
	ld.global.f64 	%fd47, [%rd11+8];
	st.global.f64 	[%rd9+32], %fd47;
	ret;

}
	// .globl	_Z10initializePdS_ii
.visible .entry _Z10initializePdS_ii(
	.param .u64 .ptr .align 1 _Z10initializePdS_ii_param_0,
	.param .u64 .ptr .align 1 _Z10initializePdS_ii_param_1,
	.param .u32 _Z10initializePdS_ii_param_2,
	.param .u32 _Z10initializePdS_ii_param_3
)
{
	.reg .pred 	%p<3>;
	.reg .b32 	%r<7>;
	.reg .b64 	%rd<9>;
	.reg .b64 	%fd<2>;

	ld.param.u64 	%rd3, [_Z10initializePdS_ii_param_0];
	ld.param.u64 	%rd4, [_Z10initializePdS_ii_param_1];
	ld.param.u32 	%r2, [_Z10initializePdS_ii_param_2];
	ld.param.u32 	%r3, [_Z10initializePdS_ii_param_3];
	cvta.to.global.u64 	%rd1, %rd4;
	cvta.to.global.u64 	%rd2, %rd3;
	mov.u32 	%r4, %ctaid.x;
	mov.u32 	%r5, %ntid.x;
	mov.u32 	%r6, %tid.x;
	mad.lo.s32 	%r1, %r4, %r5, %r6;
	setp.ne.s32 	%p1, %r1, 0;
	@%p1 bra 	$L__BB1_2;
	cvt.rn.f64.s32 	%fd1, %r3;
	st.global.f64 	[%rd2], %fd1;
	st.global.f64 	[%rd1], %fd1;
	bra.uni 	$L__BB1_4;
$L__BB1_2:
	setp.ge.s32 	%p2, %r1, %r2;
	@%p2 bra 	$L__BB1_4;
	mul.wide.s32 	%rd5, %r1, 8;
	add.s64 	%rd6, %rd2, %rd5;
	mov.b64 	%rd7, 0;
	st.global.u64 	[%rd6], %rd7;
	add.s64 	%rd8, %rd1, %rd5;
	st.global.u64 	[%rd8], %rd7;
$L__BB1_4:
	ret;

}


// ===== COMPILED SASS (sm_100) =====

	.target	sm_100

	.elftype	@"ET_EXEC"


//--------------------- .note.nv.tkinfo           --------------------------
	.section	.note.nv.tkinfo,"",@"SHT_NOTE"
	.sectionflags	@"SHF_NOTE_NV_TKINFO"
	.tkinfo
        /*0018*/ 	.word	0x00000002
        /*0030*/ 	.string	""
        /*0030*/ 	.string	"ptxas"
        /*0030*/ 	.string	"Cuda compilation tools, release 13.0, V13.0.88"
        /*0030*/ 	.string	"Build cuda_13.0.r13.0/compiler.36424714_0"
        /*0030*/ 	.string	"-arch sm_100 -m 64 "



//--------------------- .note.nv.cuinfo           --------------------------
	.section	.note.nv.cuinfo,"",@"SHT_NOTE"
	.sectionflags	@"SHF_NOTE_NV_CUINFO"
        /*0018*/ 	.short	0x0002
        /*001a*/ 	.short	0x0064
        /*001c*/ 	.short	0x0082
	.zero		2


//--------------------- .nv.info                  --------------------------
	.section	.nv.info,"",@"SHT_CUDA_INFO"
	.align	4


	//----- nvinfo : EIATTR_REGCOUNT
	.align		4
        /*0000*/ 	.byte	0x04, 0x2f
        /*0002*/ 	.short	(.L_1 - .L_0)
	.align		4
.L_0:
        /*0004*/ 	.word	index@(_Z10getDensityPdS_S_iidid)
        /*0008*/ 	.word	0x00000012


	//----- nvinfo : EIATTR_FRAME_SIZE
	.align		4
.L_1:
        /*000c*/ 	.byte	0x04, 0x11
        /*000e*/ 	.short	(.L_3 - .L_2)
	.align		4
.L_2:
        /*0010*/ 	.word	index@(_Z10getDensityPdS_S_iidid)
        /*0014*/ 	.word	0x00000000


	//----- nvinfo : EIATTR_REGCOUNT
	.align		4
.L_3:
        /*0018*/ 	.byte	0x04, 0x2f
        /*001a*/ 	.short	(.L_5 - .L_4)
	.align		4
.L_4:
        /*001c*/ 	.word	index@(_Z10initializePdS_ii)
        /*0020*/ 	.word	0x0000000c


	//----- nvinfo : EIATTR_FRAME_SIZE
	.align		4
.L_5:
        /*0024*/ 	.byte	0x04, 0x11
        /*0026*/ 	.short	(.L_7 - .L_6)
	.align		4
.L_6:
        /*0028*/ 	.word	index@(_Z10initializePdS_ii)
        /*002c*/ 	.word	0x00000000


	//----- nvinfo : EIATTR_MIN_STACK_SIZE
	.align		4
.L_7:
        /*0030*/ 	.byte	0x04, 0x12
        /*0032*/ 	.short	(.L_9 - .L_8)
	.align		4
.L_8:
        /*0034*/ 	.word	index@(_Z10initializePdS_ii)
        /*0038*/ 	.word	0x00000000


	//----- nvinfo : EIATTR_MIN_STACK_SIZE
	.align		4
.L_9:
        /*003c*/ 	.byte	0x04, 0x12
        /*003e*/ 	.short	(.L_11 - .L_10)
	.align		4
.L_10:
        /*0040*/ 	.word	index@(_Z10getDensityPdS_S_iidid)
        /*0044*/ 	.word	0x00000000
.L_11:


//--------------------- .nv.compat                --------------------------
	.section	.nv.compat,"",@"SHT_CUDA_COMPAT_INFO"
	.align	4
        /*0000*/ 	.byte	0x02, 0x09, 0x00, 0x00, 0x02, 0x02, 0x01, 0x00, 0x02, 0x05, 0x05, 0x00, 0x03, 0x07, 0x01, 0x01
        /*0010*/ 	.byte	0x02, 0x03, 0x00, 0x00, 0x02, 0x06, 0x01, 0x00, 0x04, 0x0b, 0x08, 0x00, 0x01, 0x00, 0x00, 0x00
        /*0020*/ 	.byte	0x00, 0x00, 0x00, 0x00


//--------------------- .nv.info._Z10initializePdS_ii --------------------------
	.section	.nv.info._Z10initializePdS_ii,"",@"SHT_CUDA_INFO"
	.sectionflags	@""
	.align	4


	//----- nvinfo : EIATTR_CUDA_API_VERSION
	.align		4
        /*0000*/ 	.byte	0x04, 0x37
        /*0002*/ 	.short	(.L_13 - .L_12)
.L_12:
        /*0004*/ 	.word	0x00000082


	//----- nvinfo : EIATTR_KPARAM_INFO
	.align		4
.L_13:
        /*0008*/ 	.byte	0x04, 0x17
        /*000a*/ 	.short	(.L_15 - .L_14)
.L_14:
        /*000c*/ 	.word	0x00000000
        /*0010*/ 	.short	0x0003
        /*0012*/ 	.short	0x0014
        /*0014*/ 	.byte	0x00, 0xf0, 0x11, 0x00


	//----- nvinfo : EIATTR_KPARAM_INFO
	.align		4
.L_15:
        /*0018*/ 	.byte	0x04, 0x17
        /*001a*/ 	.short	(.L_17 - .L_16)
.L_16:
        /*001c*/ 	.word	0x00000000
        /*0020*/ 	.short	0x0002
        /*0022*/ 	.short	0x0010
        /*0024*/ 	.byte	0x00, 0xf0, 0x11, 0x00


	//----- nvinfo : EIATTR_KPARAM_INFO
	.align		4
.L_17:
        /*0028*/ 	.byte	0x04, 0x17
        /*002a*/ 	.short	(.L_19 - .L_18)
.L_18:
        /*002c*/ 	.word	0x00000000
        /*0030*/ 	.short	0x0001
        /*0032*/ 	.short	0x0008
        /*0034*/ 	.byte	0x00, 0xf5, 0x21, 0x00


	//----- nvinfo : EIATTR_KPARAM_INFO
	.align		4
.L_19:
        /*0038*/ 	.byte	0x04, 0x17
        /*003a*/ 	.short	(.L_21 - .L_20)
.L_20:
        /*003c*/ 	.word	0x00000000
        /*0040*/ 	.short	0x0000
        /*0042*/ 	.short	0x0000
        /*0044*/ 	.byte	0x00, 0xf5, 0x21, 0x00


	//----- nvinfo : EIATTR_SPARSE_MMA_MASK
	.align		4
.L_21:
        /*0048*/ 	.byte	0x03, 0x50
        /*004a*/ 	.short	0x0000


	//----- nvinfo : EIATTR_MAXREG_COUNT
	.align		4
        /*004c*/ 	.byte	0x03, 0x1b
        /*004e*/ 	.short	0x00ff


	//----- nvinfo : EIATTR_MERCURY_ISA_VERSION
	.align		4
        /*0050*/ 	.byte	0x03, 0x5f
        /*0052*/ 	.short	0x0101


	//----- nvinfo : EIATTR_VRC_CTA_INIT_COUNT
	.align		4
        /*0054*/ 	.byte	0x02, 0x4a
	.zero		1
	.zero		1


	//----- nvinfo : EIATTR_EXIT_INSTR_OFFSETS
	.align		4
        /*0058*/ 	.byte	0x04, 0x1c
        /*005a*/ 	.short	(.L_23 - .L_22)


	//   ....[0]....
.L_22:
        /*005c*/ 	.word	0x000000d0


	//   ....[1]....
        /*0060*/ 	.word	0x00000100


	//   ....[2]....
        /*0064*/ 	.word	0x00000170


	//----- nvinfo : EIATTR_CBANK_PARAM_SIZE
	.align		4
.L_23:
        /*0068*/ 	.byte	0x03, 0x19
        /*006a*/ 	.short	0x0018


	//----- nvinfo : EIATTR_PARAM_CBANK
	.align		4
        /*006c*/ 	.byte	0x04, 0x0a
        /*006e*/ 	.short	(.L_25 - .L_24)
	.align		4
.L_24:
        /*0070*/ 	.word	index@(.nv.constant0._Z10initializePdS_ii)
        /*0074*/ 	.short	0x0380
        /*0076*/ 	.short	0x0018


	//----- nvinfo : EIATTR_SW_WAR
	.align		4
.L_25:
        /*0078*/ 	.byte	0x04, 0x36
        /*007a*/ 	.short	(.L_27 - .L_26)
.L_26:
        /*007c*/ 	.word	0x00000008
.L_27:


//--------------------- .nv.info._Z10getDensityPdS_S_iidid --------------------------
	.section	.nv.info._Z10getDensityPdS_S_iidid,"",@"SHT_CUDA_INFO"
	.sectionflags	@""
	.align	4


	//----- nvinfo : EIATTR_CUDA_API_VERSION
	.align		4
        /*0000*/ 	.byte	0x04, 0x37
        /*0002*/ 	.short	(.L_29 - .L_28)
.L_28:
        /*0004*/ 	.word	0x00000082


	//----- nvinfo : EIATTR_KPARAM_INFO
	.align		4
.L_29:
        /*0008*/ 	.byte	0x04, 0x17
        /*000a*/ 	.short	(.L_31 - .L_30)
.L_30:
        /*000c*/ 	.word	0x00000000
        /*0010*/ 	.short	0x0007
        /*0012*/ 	.short	0x0030
        /*0014*/ 	.byte	0x00, 0xf0, 0x21, 0x00


	//----- nvinfo : EIATTR_KPARAM_INFO
	.align		4
.L_31:
        /*0018*/ 	.byte	0x04, 0x17
        /*001a*/ 	.short	(.L_33 - .L_32)
.L_32:
        /*001c*/ 	.word	0x00000000
        /*0020*/ 	.short	0x0006
        /*0022*/ 	.short	0x0028
        /*0024*/ 	.byte	0x00, 0xf0, 0x11, 0x00


	//----- nvinfo : EIATTR_KPARAM_INFO
	.align		4
.L_33:
        /*0028*/ 	.byte	0x04, 0x17
        /*002a*/ 	.short	(.L_35 - .L_34)
.L_34:
        /*002c*/ 	.word	0x00000000
        /*0030*/ 	.short	0x0005
        /*0032*/ 	.short	0x0020
        /*0034*/ 	.byte	0x00, 0xf0, 0x21, 0x00


	//----- nvinfo : EIATTR_KPARAM_INFO
	.align		4
.L_35:
        /*0038*/ 	.byte	0x04, 0x17
        /*003a*/ 	.short	(.L_37 - .L_36)
.L_36:
        /*003c*/ 	.word	0x00000000
        /*0040*/ 	.short	0x0004
        /*0042*/ 	.short	0x001c
        /*0044*/ 	.byte	0x00, 0xf0, 0x11, 0x00


	//----- nvinfo : EIATTR_KPARAM_INFO
	.align		4
.L_37:
        /*0048*/ 	.byte	0x04, 0x17
        /*004a*/ 	.short	(.L_39 - .L_38)
.L_38:
        /*004c*/ 	.word	0x00000000
        /*0050*/ 	.short	0x0003
        /*0052*/ 	.short	0x0018
        /*0054*/ 	.byte	0x00, 0xf0, 0x11, 0x00


	//----- nvinfo : EIATTR_KPARAM_INFO
	.align		4
.L_39:
        /*0058*/ 	.byte	0x04, 0x17
        /*005a*/ 	.short	(.L_41 - .L_40)
.L_40:
        /*005c*/ 	.word	0x00000000
        /*0060*/ 	.short	0x0002
        /*0062*/ 	.short	0x0010
        /*0064*/ 	.byte	0x00, 0xf5, 0x21, 0x00


	//----- nvinfo : EIATTR_KPARAM_INFO
	.align		4
.L_41:
        /*0068*/ 	.byte	0x04, 0x17
        /*006a*/ 	.short	(.L_43 - .L_42)
.L_42:
        /*006c*/ 	.word	0x00000000
        /*0070*/ 	.short	0x0001
        /*0072*/ 	.short	0x0008
        /*0074*/ 	.byte	0x00, 0xf5, 0x21, 0x00


	//----- nvinfo : EIATTR_KPARAM_INFO
	.align		4
.L_43:
        /*0078*/ 	.byte	0x04, 0x17
        /*007a*/ 	.short	(.L_45 - .L_44)
.L_44:
        /*007c*/ 	.word	0x00000000
        /*0080*/ 	.short	0x0000
        /*0082*/ 	.short	0x0000
        /*0084*/ 	.byte	0x00, 0xf5, 0x21, 0x00


	//----- nvinfo : EIATTR_SPARSE_MMA_MASK
	.align		4
.L_45:
        /*0088*/ 	.byte	0x03, 0x50
        /*008a*/ 	.short	0x0000


	//----- nvinfo : EIATTR_MAXREG_COUNT
	.align		4
        /*008c*/ 	.byte	0x03, 0x1b
        /*008e*/ 	.short	0x00ff


	//----- nvinfo : EIATTR_NUM_BARRIERS
	.align		4
        /*0090*/ 	.byte	0x02, 0x4c
        /*0092*/ 	.byte	0x01
	.zero		1


	//----- nvinfo : EIATTR_MERCURY_ISA_VERSION
	.align		4
        /*0094*/ 	.byte	0x03, 0x5f
        /*0096*/ 	.short	0x0101


	//----- nvinfo : EIATTR_VRC_CTA_INIT_COUNT
	.align		4
        /*0098*/ 	.byte	0x02, 0x4a
	.zero		1
	.zero		1


	//----- nvinfo : EIATTR_EXIT_INSTR_OFFSETS
	.align		4
        /*009c*/ 	.byte	0x04, 0x1c
        /*009e*/ 	.short	(.L_47 - .L_46)


	//   ....[0]....
.L_46:
        /*00a0*/ 	.word	0x00000960


	//----- nvinfo : EIATTR_CRS_STACK_SIZE
	.align		4
.L_47:
        /*00a4*/ 	.byte	0x04, 0x1e
        /*00a6*/ 	.short	(.L_49 - .L_48)
.L_48:
        /*00a8*/ 	.word	0x00000000


	//----- nvinfo : EIATTR_CBANK_PARAM_SIZE
	.align		4
.L_49:
        /*00ac*/ 	.byte	0x03, 0x19
        /*00ae*/ 	.short	0x0038


	//----- nvinfo : EIATTR_PARAM_CBANK
	.align		4
        /*00b0*/ 	.byte	0x04, 0x0a
        /*00b2*/ 	.short	(.L_51 - .L_50)
	.align		4
.L_50:
        /*00b4*/ 	.word	index@(.nv.constant0._Z10getDensityPdS_S_iidid)
        /*00b8*/ 	.short	0x0380
        /*00ba*/ 	.short	0x0038


	//----- nvinfo : EIATTR_SW_WAR
	.align		4
.L_51:
        /*00bc*/ 	.byte	0x04, 0x36
        /*00be*/ 	.short	(.L_53 - .L_52)
.L_52:
        /*00c0*/ 	.word	0x00000008
.L_53:


//--------------------- .nv.callgraph             --------------------------
	.section	.nv.callgraph,"",@"SHT_CUDA_CALLGRAPH"
	.align	4
	.sectionentsize	8
	.align		4
        /*0000*/ 	.word	0x00000000
	.align		4
        /*0004*/ 	.word	0xffffffff
	.align		4
        /*0008*/ 	.word	0x00000000
	.align		4
        /*000c*/ 	.word	0xfffffffe
	.align		4
        /*0010*/ 	.word	0x00000000
	.align		4
        /*0014*/ 	.word	0xfffffffd
	.align		4
        /*0018*/ 	.word	0x00000000
	.align		4
        /*001c*/ 	.word	0xfffffffc


//--------------------- .text._Z10initializePdS_ii --------------------------
	.section	.text._Z10initializePdS_ii,"ax",@progbits
	.align	128
        .global         _Z10initializePdS_ii
        .type           _Z10initializePdS_ii,@function
        .size           _Z10initializePdS_ii,(.L_x_33 - _Z10initializePdS_ii)
        .other          _Z10initializePdS_ii,@"STO_CUDA_ENTRY STV_DEFAULT"
_Z10initializePdS_ii:
.text._Z10initializePdS_ii:
[----:B------:R-:W-:Y:S01]  /*0000*/  LDC R1, c[0x0][0x37c] ;  /* 0x0000df00ff017b82 */ /* 0x000fe20000000800 */
[----:B------:R-:W0:Y:S07]  /*0010*/  S2R R0, SR_TID.X ;  /* 0x0000000000007919 */ /* 0x000e2e0000002100 */
[----:B------:R-:W0:Y:S08]  /*0020*/  S2UR UR4, SR_CTAID.X ;  /* 0x00000000000479c3 */ /* 0x000e300000002500 */
[----:B------:R-:W0:Y:S02]  /*0030*/  LDC R9, c[0x0][0x360] ;  /* 0x0000d800ff097b82 */ /* 0x000e240000000800 */
[----:B0-----:R-:W-:Y:S01]  /*0040*/  IMAD R9, R9, UR4, R0 ;  /* 0x0000000409097c24 */ /* 0x001fe2000f8e0200 */
[----:B------:R-:W0:Y:S04]  /*0050*/  LDCU.64 UR4, c[0x0][0x358] ;  /* 0x00006b00ff0477ac */ /* 0x000e280008000a00 */
[----:B------:R-:W-:-:S13]  /*0060*/  ISETP.NE.AND P0, PT, R9, RZ, PT ;  /* 0x000000ff0900720c */ /* 0x000fda0003f05270 */
[----:B------:R-:W1:Y:S08]  /*0070*/  @!P0 LDC R2, c[0x0][0x394] ;  /* 0x0000e500ff028b82 */ /* 0x000e700000000800 */
[----:B------:R-:W0:Y:S08]  /*0080*/  @!P0 LDC.64 R4, c[0x0][0x380] ;  /* 0x0000e000ff048b82 */ /* 0x000e300000000a00 */
[----:B------:R-:W2:Y:S01]  /*0090*/  @!P0 LDC.64 R6, c[0x0][0x388] ;  /* 0x0000e200ff068b82 */ /* 0x000ea20000000a00 */
[----:B-1----:R-:W0:Y:S02]  /*00a0*/  @!P0 I2F.F64 R2, R2 ;  /* 0x0000000200028312 */ /* 0x002e240000201c00 */
[----:B0-----:R0:W-:Y:S04]  /*00b0*/  @!P0 STG.E.64 desc[UR4][R4.64], R2 ;  /* 0x0000000204008986 */ /* 0x0011e8000c101b04 */
[----:B--2---:R0:W-:Y:S01]  /*00c0*/  @!P0 STG.E.64 desc[UR4][R6.64], R2 ;  /* 0x0000000206008986 */ /* 0x0041e2000c101b04 */
[----:B------:R-:W-:Y:S05]  /*00d0*/  @!P0 EXIT ;  /* 0x000000000000894d */ /* 0x000fea0003800000 */
[----:B------:R-:W1:Y:S02]  /*00e0*/  LDCU UR6, c[0x0][0x390] ;  /* 0x00007200ff0677ac */ /* 0x000e640008000800 */
[----:B-1----:R-:W-:-:S13]  /*00f0*/  ISETP.GE.AND P0, PT, R9, UR6, PT ;  /* 0x0000000609007c0c */ /* 0x002fda000bf06270 */
[----:B------:R-:W-:Y:S05]  /*0100*/  @P0 EXIT ;  /* 0x000000000000094d */ /* 0x000fea0003800000 */
[----:B0-----:R-:W0:Y:S08]  /*0110*/  LDC.64 R2, c[0x0][0x380] ;  /* 0x0000e000ff027b82 */ /* 0x001e300000000a00 */
[----:B------:R-:W1:Y:S01]  /*0120*/  LDC.64 R4, c[0x0][0x388] ;  /* 0x0000e200ff047b82 */ /* 0x000e620000000a00 */
[----:B0-----:R-:W-:-:S05]  /*0130*/  IMAD.WIDE R2, R9, 0x8, R2 ;  /* 0x0000000809027825 */ /* 0x001fca00078e0202 */
[----:B------:R-:W-:Y:S01]  /*0140*/  STG.E.64 desc[UR4][R2.64], RZ ;  /* 0x000000ff02007986 */ /* 0x000fe2000c101b04 */
[----:B-1----:R-:W-:-:S05]  /*0150*/  IMAD.WIDE R4, R9, 0x8, R4 ;  /* 0x0000000809047825 */ /* 0x002fca00078e0204 */
[----:B------:R-:W-:Y:S01]  /*0160*/  STG.E.64 desc[UR4][R4.64], RZ ;  /* 0x000000ff04007986 */ /* 0x000fe2000c101b04 */
[----:B------:R-:W-:Y:S05]  /*0170*/  EXIT ;  /* 0x000000000000794d */ /* 0x000fea0003800000 */
.L_x_0:
[----:B------:R-:W-:-:S00]  /*0180*/  BRA `(.L_x_0) ;  /* 0xfffffffc00fc7947 */ /* 0x000fc0000383ffff */
[----:B------:R-:W-:-:S00]  /*0190*/  NOP ;  /* 0x0000000000007918 */ /* 0x000fc00000000000 */
        /* <DEDUP_REMOVED lines=14> */
.L_x_33:


//--------------------- .text._Z10getDensityPdS_S_iidid --------------------------
	.section	.text._Z10getDensityPdS_S_iidid,"ax",@progbits
	.align	128
        .global         _Z10getDensityPdS_S_iidid
        .type           _Z10getDensityPdS_S_iidid,@function
        .size           _Z10getDensityPdS_S_iidid,(.L_x_34 - _Z10getDensityPdS_S_iidid)
        .other          _Z10getDensityPdS_S_iidid,@"STO_CUDA_ENTRY STV_DEFAULT"
_Z10getDensityPdS_S_iidid:
.text._Z10getDensityPdS_S_iidid:
[----:B------:R-:W-:Y:S01]  /*0000*/  LDC R1, c[0x0][0x37c] ;  /* 0x0000df00ff017b82 */ /* 0x000fe20000000800 */
[----:B------:R-:W0:Y:S07]  /*0010*/  S2R R7, SR_TID.X ;  /* 0x0000000000077919 */ /* 0x000e2e0000002100 */
[----:B------:R-:W0:Y:S01]  /*0020*/  S2UR UR4, SR_CTAID.X ;  /* 0x00000000000479c3 */ /* 0x000e220000002500 */
[----:B------:R-:W1:Y:S01]  /*0030*/  LDCU UR5, c[0x0][0x398] ;  /* 0x00007300ff0577ac */ /* 0x000e620008000800 */
[----:B------:R-:W2:Y:S06]  /*0040*/  LDCU.64 UR6, c[0x0][0x358] ;  /* 0x00006b00ff0677ac */ /* 0x000eac0008000a00 */
[----:B------:R-:W0:Y:S08]  /*0050*/  LDC R0, c[0x0][0x360] ;  /* 0x0000d800ff007b82 */ /* 0x000e300000000800 */
[----:B------:R-:W3:Y:S01]  /*0060*/  LDC.64 R2, c[0x0][0x380] ;  /* 0x0000e000ff027b82 */ /* 0x000ee20000000a00 */
[----:B-1----:R-:W-:-:S07]  /*0070*/  UIADD3 UR5, UPT, UPT, UR5, -0x1, URZ ;  /* 0xffffffff05057890 */ /* 0x002fce000fffe0ff */
[----:B------:R-:W1:Y:S01]  /*0080*/  LDC.64 R4, c[0x0][0x388] ;  /* 0x0000e200ff047b82 */ /* 0x000e620000000a00 */
[----:B0-----:R-:W-:Y:S01]  /*0090*/  IMAD R0, R0, UR4, R7 ;  /* 0x0000000400007c24 */ /* 0x001fe2000f8e0207 */
[----:B------:R-:W-:-:S04]  /*00a0*/  UMOV UR4, URZ ;  /* 0x000000ff00047c82 */ /* 0x000fc80008000000 */
[C---:B------:R-:W-:Y:S01]  /*00b0*/  ISETP.GE.AND P0, PT, R0.reuse, UR5, PT ;  /* 0x0000000500007c0c */ /* 0x040fe2000bf06270 */
[----:B---3--:R-:W-:-:S03]  /*00c0*/  IMAD.WIDE R2, R0, 0x8, R2 ;  /* 0x0000000800027825 */ /* 0x008fc600078e0202 */
[C---:B------:R-:W-:Y:S01]  /*00d0*/  ISETP.NE.AND P0, PT, R0.reuse, RZ, !P0 ;  /* 0x000000ff0000720c */ /* 0x040fe20004705270 */
[----:B-12---:R-:W-:-:S12]  /*00e0*/  IMAD.WIDE R4, R0, 0x8, R4 ;  /* 0x0000000800047825 */ /* 0x006fd800078e0204 */
.L_x_31:
[----:B01234-:R-:W2:Y:S04]  /*00f0*/  @P0 LDG.E.64 R6, desc[UR6][R2.64+-0x8] ;  /* 0xfffff80602060981 */ /* 0x01fea8000c1e1b00 */
[----:B------:R-:W2:Y:S01]  /*0100*/  @P0 LDG.E.64 R8, desc[UR6][R2.64+0x8] ;  /* 0x0000080602080981 */ /* 0x000ea2000c1e1b00 */
[----:B------:R-:W-:Y:S01]  /*0110*/  ISETP.NE.AND P1, PT, R0, UR5, PT ;  /* 0x0000000500007c0c */ /* 0x000fe2000bf25270 */
[----:B------:R-:W-:Y:S01]  /*0120*/  BSSY.RECONVERGENT B0, `(.L_x_1) ;  /* 0x0000008000007945 */ /* 0x000fe20003800200 */
[----:B--2---:R-:W-:-:S08]  /*0130*/  @P0 DADD R6, R6, R8 ;  /* 0x0000000006060229 */ /* 0x004fd00000000008 */
[----:B------:R-:W-:-:S07]  /*0140*/  @P0 DMUL R6, R6, 0.5 ;  /* 0x3fe0000006060828 */ /* 0x000fce0000000000 */
[----:B------:R0:W-:Y:S01]  /*0150*/  @P0 STG.E.64 desc[UR6][R4.64], R6 ;  /* 0x0000000604000986 */ /* 0x0001e2000c101b06 */
[----:B------:R-:W-:Y:S06]  /*0160*/  BAR.SYNC.DEFER_BLOCKING 0x0 ;  /* 0x0000000000007b1d */ /* 0x000fec0000010000 */
[----:B------:R-:W-:Y:S05]  /*0170*/  @P1 BRA `(.L_x_2) ;  /* 0x0000000000081947 */ /* 0x000fea0003800000 */
[----:B0-----:R-:W2:Y:S04]  /*0180*/  LDG.E.64 R6, desc[UR6][R4.64+-0x8] ;  /* 0xfffff80604067981 */ /* 0x001ea8000c1e1b00 */
[----:B--2---:R1:W-:Y:S02]  /*0190*/  STG.E.64 desc[UR6][R4.64], R6 ;  /* 0x0000000604007986 */ /* 0x0043e4000c101b06 */
.L_x_2:
[----:B------:R-:W-:Y:S05]  /*01a0*/  BSYNC.RECONVERGENT B0 ;  /* 0x0000000000007941 */ /* 0x000fea0003800200 */
.L_x_1:
[----:B------:R-:W-:Y:S06]  /*01b0*/  BAR.SYNC.DEFER_BLOCKING 0x0 ;  /* 0x0000000000007b1d */ /* 0x000fec0000010000 */
[----:B------:R-:W-:Y:S04]  /*01c0*/  BSSY.RECONVERGENT B0, `(.L_x_3) ;  /* 0x0000007000007945 */ /* 0x000fe80003800200 */
[----:B------:R-:W-:Y:S05]  /*01d0*/  @!P0 BRA `(.L_x_4) ;  /* 0x0000000000148947 */ /* 0x000fea0003800000 */
[----:B01----:R-:W2:Y:S04]  /*01e0*/  LDG.E.64 R6, desc[UR6][R4.64+-0x8] ;  /* 0xfffff80604067981 */ /* 0x003ea8000c1e1b00 */
[----:B------:R-:W2:Y:S02]  /*01f0*/  LDG.E.64 R8, desc[UR6][R4.64+0x8] ;  /* 0x0000080604087981 */ /* 0x000ea4000c1e1b00 */
[----:B--2---:R-:W-:-:S08]  /*0200*/  DADD R6, R6, R8 ;  /* 0x0000000006067229 */ /* 0x004fd00000000008 */
[----:B------:R-:W-:-:S07]  /*0210*/  DMUL R6, R6, 0.5 ;  /* 0x3fe0000006067828 */ /* 0x000fce0000000000 */
[----:B------:R2:W-:Y:S04]  /*0220*/  STG.E.64 desc[UR6][R2.64], R6 ;  /* 0x0000000602007986 */ /* 0x0005e8000c101b06 */
.L_x_4:
[----:B------:R-:W-:Y:S05]  /*0230*/  BSYNC.RECONVERGENT B0 ;  /* 0x0000000000007941 */ /* 0x000fea0003800200 */
.L_x_3:
[----:B------:R-:W-:Y:S06]  /*0240*/  BAR.SYNC.DEFER_BLOCKING 0x0 ;  /* 0x0000000000007b1d */ /* 0x000fec0000010000 */
[----:B------:R-:W-:Y:S04]  /*0250*/  BSSY.RECONVERGENT B0, `(.L_x_5) ;  /* 0x0000004000007945 */ /* 0x000fe80003800200 */
[----:B------:R-:W-:Y:S05]  /*0260*/  @P1 BRA `(.L_x_6) ;  /* 0x0000000000081947 */ /* 0x000fea0003800000 */
[----:B012---:R-:W2:Y:S04]  /*0270*/  LDG.E.64 R6, desc[UR6][R2.64+-0x8] ;  /* 0xfffff80602067981 */ /* 0x007ea8000c1e1b00 */
[----:B--2---:R3:W-:Y:S02]  /*0280*/  STG.E.64 desc[UR6][R2.64], R6 ;  /* 0x0000000602007986 */ /* 0x0047e4000c101b06 */
.L_x_6:
[----:B------:R-:W-:Y:S05]  /*0290*/  BSYNC.RECONVERGENT B0 ;  /* 0x0000000000007941 */ /* 0x000fea0003800200 */
.L_x_5:
[----:B------:R-:W-:Y:S04]  /*02a0*/  BSSY.RECONVERGENT B0, `(.L_x_7) ;  /* 0x0000007000007945 */ /* 0x000fe80003800200 */
[----:B------:R-:W-:Y:S05]  /*02b0*/  @!P0 BRA `(.L_x_8) ;  /* 0x0000000000148947 */ /* 0x000fea0003800000 */
[----:B0123--:R-:W2:Y:S04]  /*02c0*/  LDG.E.64 R6, desc[UR6][R2.64+-0x8] ;  /* 0xfffff80602067981 */ /* 0x00fea8000c1e1b00 */
[----:B------:R-:W2:Y:S02]  /*02d0*/  LDG.E.64 R8, desc[UR6][R2.64+0x8] ;  /* 0x0000080602087981 */ /* 0x000ea4000c1e1b00 */
[----:B--2---:R-:W-:-:S08]  /*02e0*/  DADD R6, R6, R8 ;  /* 0x0000000006067229 */ /* 0x004fd00000000008 */
[----:B------:R-:W-:-:S07]  /*02f0*/  DMUL R6, R6, 0.5 ;  /* 0x3fe0000006067828 */ /* 0x000fce0000000000 */
[----:B------:R4:W-:Y:S04]  /*0300*/  STG.E.64 desc[UR6][R4.64], R6 ;  /* 0x0000000604007986 */ /* 0x0009e8000c101b06 */
.L_x_8:
[----:B------:R-:W-:Y:S05]  /*0310*/  BSYNC.RECONVERGENT B0 ;  /* 0x0000000000007941 */ /* 0x000fea0003800200 */
.L_x_7:
[----:B------:R-:W-:Y:S06]  /*0320*/  BAR.SYNC.DEFER_BLOCKING 0x0 ;  /* 0x0000000000007b1d */ /* 0x000fec0000010000 */
[----:B------:R-:W-:Y:S04]  /*0330*/  BSSY.RECONVERGENT B0, `(.L_x_9) ;  /* 0x0000004000007945 */ /* 0x000fe80003800200 */
[----:B------:R-:W-:Y:S05]  /*0340*/  @P1 BRA `(.L_x_10) ;  /* 0x0000000000081947 */ /* 0x000fea0003800000 */
[----:B01234-:R-:W2:Y:S04]  /*0350*/  LDG.E.64 R6, desc[UR6][R4.64+-0x8] ;  /* 0xfffff80604067981 */ /* 0x01fea8000c1e1b00 */
[----:B--2---:R0:W-:Y:S02]  /*0360*/  STG.E.64 desc[UR6][R4.64], R6 ;  /* 0x0000000604007986 */ /* 0x0041e4000c101b06 */
.L_x_10:
[----:B------:R-:W-:Y:S05]  /*0370*/  BSYNC.RECONVERGENT B0 ;  /* 0x0000000000007941 */ /* 0x000fea0003800200 */
.L_x_9:
[----:B------:R-:W-:Y:S06]  /*0380*/  BAR.SYNC.DEFER_BLOCKING 0x0 ;  /* 0x0000000000007b1d */ /* 0x000fec0000010000 */
[----:B------:R-:W-:Y:S04]  /*0390*/  BSSY.RECONVERGENT B0, `(.L_x_11) ;  /* 0x0000007000007945 */ /* 0x000fe80003800200 */
[----:B------:R-:W-:Y:S05]  /*03a0*/  @!P0 BRA `(.L_x_12) ;  /* 0x0000000000148947 */ /* 0x000fea0003800000 */
[----:B01234-:R-:W2:Y:S04]  /*03b0*/  LDG.E.64 R6, desc[UR6][R4.64+-0x8] ;  /* 0xfffff80604067981 */ /* 0x01fea8000c1e1b00 */
[----:B------:R-:W2:Y:S02]  /*03c0*/  LDG.E.64 R8, desc[UR6][R4.64+0x8] ;  /* 0x0000080604087981 */ /* 0x000ea4000c1e1b00 */
[----:B--2---:R-:W-:-:S08]  /*03d0*/  DADD R6, R6, R8 ;  /* 0x0000000006067229 */ /* 0x004fd00000000008 */
[----:B------:R-:W-:-:S07]  /*03e0*/  DMUL R6, R6, 0.5 ;  /* 0x3fe0000006067828 */ /* 0x000fce0000000000 */
[----:B------:R0:W-:Y:S04]  /*03f0*/  STG.E.64 desc[UR6][R2.64], R6 ;  /* 0x0000000602007986 */ /* 0x0001e8000c101b06 */
.L_x_12:
[----:B------:R-:W-:Y:S05]  /*0400*/  BSYNC.RECONVERGENT B0 ;  /* 0x0000000000007941 */ /* 0x000fea0003800200 */
.L_x_11:
[----:B------:R-:W-:Y:S06]  /*0410*/  BAR.SYNC.DEFER_BLOCKING 0x0 ;  /* 0x0000000000007b1d */ /* 0x000fec0000010000 */
[----:B------:R-:W-:Y:S04]  /*0420*/  BSSY.RECONVERGENT B0, `(.L_x_13) ;  /* 0x0000004000007945 */ /* 0x000fe80003800200 */
[----:B------:R-:W-:Y:S05]  /*0430*/  @P1 BRA `(.L_x_14) ;  /* 0x0000000000081947 */ /* 0x000fea0003800000 */
[----:B01234-:R-:W2:Y:S04]  /*0440*/  LDG.E.64 R6, desc[UR6][R2.64+-0x8] ;  /* 0xfffff80602067981 */ /* 0x01fea8000c1e1b00 */
[----:B--2---:R0:W-:Y:S02]  /*0450*/  STG.E.64 desc[UR6][R2.64], R6 ;  /* 0x0000000602007986 */ /* 0x0041e4000c101b06 */
.L_x_14:
[----:B------:R-:W-:Y:S05]  /*0460*/  BSYNC.RECONVERGENT B0 ;  /* 0x0000000000007941 */ /* 0x000fea0003800200 */
.L_x_13:
[----:B------:R-:W-:Y:S04]  /*0470*/  BSSY.RECONVERGENT B0, `(.L_x_15) ;  /* 0x0000007000007945 */ /* 0x000fe80003800200 */
[----:B------:R-:W-:Y:S05]  /*0480*/  @!P0 BRA `(.L_x_16) ;  /* 0x0000000000148947 */ /* 0x000fea0003800000 */
[----:B01234-:R-:W2:Y:S04]  /*0490*/  LDG.E.64 R6, desc[UR6][R2.64+-0x8] ;  /* 0xfffff80602067981 */ /* 0x01fea8000c1e1b00 */
[----:B------:R-:W2:Y:S02]  /*04a0*/  LDG.E.64 R8, desc[UR6][R2.64+0x8] ;  /* 0x0000080602087981 */ /* 0x000ea4000c1e1b00 */
[----:B--2---:R-:W-:-:S08]  /*04b0*/  DADD R6, R6, R8 ;  /* 0x0000000006067229 */ /* 0x004fd00000000008 */
[----:B------:R-:W-:-:S07]  /*04c0*/  DMUL R6, R6, 0.5 ;  /* 0x3fe0000006067828 */ /* 0x000fce0000000000 */
[----:B------:R0:W-:Y:S04]  /*04d0*/  STG.E.64 desc[UR6][R4.64], R6 ;  /* 0x0000000604007986 */ /* 0x0001e8000c101b06 */
.L_x_16:
[----:B------:R-:W-:Y:S05]  /*04e0*/  BSYNC.RECONVERGENT B0 ;  /* 0x0000000000007941 */ /* 0x000fea0003800200 */
.L_x_15:
[----:B------:R-:W-:Y:S06]  /*04f0*/  BAR.SYNC.DEFER_BLOCKING 0x0 ;  /* 0x0000000000007b1d */ /* 0x000fec0000010000 */
[----:B------:R-:W-:Y:S04]  /*0500*/  BSSY.RECONVERGENT B0, `(.L_x_17) ;  /* 0x0000004000007945 */ /* 0x000fe80003800200 */
[----:B------:R-:W-:Y:S05]  /*0510*/  @P1 BRA `(.L_x_18) ;  /* 0x0000000000081947 */ /* 0x000fea0003800000 */
[----:B01234-:R-:W2:Y:S04]  /*0520*/  LDG.E.64 R6, desc[UR6][R4.64+-0x8] ;  /* 0xfffff80604067981 */ /* 0x01fea8000c1e1b00 */
[----:B--2---:R0:W-:Y:S02]  /*0530*/  STG.E.64 desc[UR6][R4.64], R6 ;  /* 0x0000000604007986 */ /* 0x0041e4000c101b06 */
.L_x_18:
[----:B------:R-:W-:Y:S05]  /*0540*/  BSYNC.RECONVERGENT B0 ;  /* 0x0000000000007941 */ /* 0x000fea0003800200 */
.L_x_17:
        /* <DEDUP_REMOVED lines=8> */
.L_x_20:
[----:B------:R-:W-:Y:S05]  /*05d0*/  BSYNC.RECONVERGENT B0 ;  /* 0x0000000000007941 */ /* 0x000fea0003800200 */
.L_x_19:
[----:B------:R-:W-:Y:S06]  /*05e0*/  BAR.SYNC.DEFER_BLOCKING 0x0 ;  /* 0x0000000000007b1d */ /* 0x000fec0000010000 */
[----:B------:R-:W-:Y:S04]  /*05f0*/  BSSY.RECONVERGENT B0, `(.L_x_21) ;  /* 0x0000004000007945 */ /* 0x000fe80003800200 */
[----:B------:R-:W-:Y:S05]  /*0600*/  @P1 BRA `(.L_x_22) ;  /* 0x0000000000081947 */ /* 0x000fea0003800000 */
[----:B01234-:R-:W2:Y:S04]  /*0610*/  LDG.E.64 R6, desc[UR6][R2.64+-0x8] ;  /* 0xfffff80602067981 */ /* 0x01fea8000c1e1b00 */
[----:B--2---:R0:W-:Y:S02]  /*0620*/  STG.E.64 desc[UR6][R2.64], R6 ;  /* 0x0000000602007986 */ /* 0x0041e4000c101b06 */
.L_x_22:
[----:B------:R-:W-:Y:S05]  /*0630*/  BSYNC.RECONVERGENT B0 ;  /* 0x0000000000007941 */ /* 0x000fea0003800200 */
.L_x_21:
[----:B------:R-:W-:Y:S04]  /*0640*/  BSSY.RECONVERGENT B0, `(.L_x_23) ;  /* 0x0000007000007945 */ /* 0x000fe80003800200 */
[----:B------:R-:W-:Y:S05]  /*0650*/  @!P0 BRA `(.L_x_24) ;  /* 0x0000000000148947 */ /* 0x000fea0003800000 */
[----:B01234-:R-:W2:Y:S04]  /*0660*/  LDG.E.64 R6, desc[UR6][R2.64+-0x8] ;  /* 0xfffff80602067981 */ /* 0x01fea8000c1e1b00 */
[----:B------:R-:W2:Y:S02]  /*0670*/  LDG.E.64 R8, desc[UR6][R2.64+0x8] ;  /* 0x0000080602087981 */ /* 0x000ea4000c1e1b00 */
[----:B--2---:R-:W-:-:S08]  /*0680*/  DADD R6, R6, R8 ;  /* 0x0000000006067229 */ /* 0x004fd00000000008 */
[----:B------:R-:W-:-:S07]  /*0690*/  DMUL R6, R6, 0.5 ;  /* 0x3fe0000006067828 */ /* 0x000fce0000000000 */
[----:B------:R0:W-:Y:S04]  /*06a0*/  STG.E.64 desc[UR6][R4.64], R6 ;  /* 0x0000000604007986 */ /* 0x0001e8000c101b06 */
.L_x_24:
[----:B------:R-:W-:Y:S05]  /*06b0*/  BSYNC.RECONVERGENT B0 ;  /* 0x0000000000007941 */ /* 0x000fea0003800200 */
.L_x_23:
[----:B------:R-:W-:Y:S06]  /*06c0*/  BAR.SYNC.DEFER_BLOCKING 0x0 ;  /* 0x0000000000007b1d */ /* 0x000fec0000010000 */
[----:B------:R-:W-:Y:S04]  /*06d0*/  BSSY.RECONVERGENT B0, `(.L_x_25) ;  /* 0x0000004000007945 */ /* 0x000fe80003800200 */
[----:B------:R-:W-:Y:S05]  /*06e0*/  @P1 BRA `(.L_x_26) ;  /* 0x0000000000081947 */ /* 0x000fea0003800000 */
[----:B01234-:R-:W2:Y:S04]  /*06f0*/  LDG.E.64 R6, desc[UR6][R4.64+-0x8] ;  /* 0xfffff80604067981 */ /* 0x01fea8000c1e1b00 */
[----:B--2---:R0:W-:Y:S02]  /*0700*/  STG.E.64 desc[UR6][R4.64], R6 ;  /* 0x0000000604007986 */ /* 0x0041e4000c101b06 */
.L_x_26:
[----:B------:R-:W-:Y:S05]  /*0710*/  BSYNC.RECONVERGENT B0 ;  /* 0x0000000000007941 */ /* 0x000fea0003800200 */
.L_x_25:
        /* <DEDUP_REMOVED lines=8> */
.L_x_28:
[----:B------:R-:W-:Y:S05]  /*07a0*/  BSYNC.RECONVERGENT B0 ;  /* 0x0000000000007941 */ /* 0x000fea0003800200 */
.L_x_27:
[----:B------:R-:W-:Y:S01]  /*07b0*/  UIADD3 UR4, UPT, UPT, UR4, 0x8, URZ ;  /* 0x0000000804047890 */ /* 0x000fe2000fffe0ff */
[----:B------:R-:W-:Y:S03]  /*07c0*/  BAR.SYNC.DEFER_BLOCKING 0x0 ;  /* 0x0000000000007b1d */ /* 0x000fe60000010000 */
[----:B------:R-:W-:-:S03]  /*07d0*/  UISETP.GE.U32.AND UP0, UPT, UR4, 0x3e8, UPT ;  /* 0x000003e80400788c */ /* 0x000fc6000bf06070 */
[----:B------:R-:W-:Y:S04]  /*07e0*/  BSSY.RECONVERGENT B0, `(.L_x_29) ;  /* 0x0000004000007945 */ /* 0x000fe80003800200 */
[----:B------:R-:W-:Y:S05]  /*07f0*/  @P1 BRA `(.L_x_30) ;  /* 0x0000000000081947 */ /* 0x000fea0003800000 */
[----:B01234-:R-:W2:Y:S04]  /*0800*/  LDG.E.64 R6, desc[UR6][R2.64+-0x8] ;  /* 0xfffff80602067981 */ /* 0x01fea8000c1e1b00 */
[----:B--2---:R0:W-:Y:S02]  /*0810*/  STG.E.64 desc[UR6][R2.64], R6 ;  /* 0x0000000602007986 */ /* 0x0041e4000c101b06 */
.L_x_30:
[----:B------:R-:W-:Y:S05]  /*0820*/  BSYNC.RECONVERGENT B0 ;  /* 0x0000000000007941 */ /* 0x000fea0003800200 */
.L_x_29:
[----:B------:R-:W-:Y:S05]  /*0830*/  BRA.U !UP0, `(.L_x_31) ;  /* 0xfffffff9082c7547 */ /* 0x000fea000b83ffff */
[----:B0-23--:R-:W0:Y:S01]  /*0840*/  I2F.F64 R2, UR5 ;  /* 0x0000000500027d12 */ /* 0x00de220008201c00 */
[----:B------:R-:W-:Y:S01]  /*0850*/  UMOV UR8, 0x66666666 ;  /* 0x6666666600087882 */ /* 0x000fe20000000000 */
[----:B------:R-:W-:Y:S01]  /*0860*/  UMOV UR9, 0x3fe66666 ;  /* 0x3fe6666600097882 */ /* 0x000fe20000000000 */
[----:B-1--4-:R-:W1:Y:S01]  /*0870*/  LDC.64 R4, c[0x0][0x380] ;  /* 0x0000e000ff047b82 */ /* 0x012e620000000a00 */
[----:B0-----:R-:W-:-:S10]  /*0880*/  DMUL R2, R2, UR8 ;  /* 0x0000000802027c28 */ /* 0x001fd40008000000 */
[----:B------:R-:W1:Y:S02]  /*0890*/  F2I.F64.TRUNC R3, R2 ;  /* 0x0000000200037311 */ /* 0x000e64000030d100 */
[----:B-1----:R-:W-:-:S05]  /*08a0*/  IMAD.WIDE R4, R3, 0x8, R4 ;  /* 0x0000000803047825 */ /* 0x002fca00078e0204 */
[----:B------:R-:W2:Y:S01]  /*08b0*/  LDG.E.64 R6, desc[UR6][R4.64+-0x10] ;  /* 0xfffff00604067981 */ /* 0x000ea2000c1e1b00 */
[----:B------:R-:W2:Y:S03]  /*08c0*/  LDC.64 R8, c[0x0][0x390] ;  /* 0x0000e400ff087b82 */ /* 0x000ea60000000a00 */
[----:B--2---:R-:W-:Y:S04]  /*08d0*/  STG.E.64 desc[UR6][R8.64], R6 ;  /* 0x0000000608007986 */ /* 0x004fe8000c101b06 */
[----:B------:R-:W2:Y:S04]  /*08e0*/  LDG.E.64 R10, desc[UR6][R4.64+-0x8] ;  /* 0xfffff806040a7981 */ /* 0x000ea8000c1e1b00 */
[----:B--2---:R-:W-:Y:S04]  /*08f0*/  STG.E.64 desc[UR6][R8.64+0x8], R10 ;  /* 0x0000080a08007986 */ /* 0x004fe8000c101b06 */
[----:B------:R-:W2:Y:S04]  /*0900*/  LDG.E.64 R12, desc[UR6][R4.64] ;  /* 0x00000006040c7981 */ /* 0x000ea8000c1e1b00 */
[----:B--2---:R-:W-:Y:S04]  /*0910*/  STG.E.64 desc[UR6][R8.64+0x10], R12 ;  /* 0x0000100c08007986 */ /* 0x004fe8000c101b06 */
[----:B------:R-:W2:Y:S04]  /*0920*/  LDG.E.64 R14, desc[UR6][R4.64+0x10] ;  /* 0x00001006040e7981 */ /* 0x000ea8000c1e1b00 */
[----:B--2---:R-:W-:Y:S04]  /*0930*/  STG.E.64 desc[UR6][R8.64+0x18], R14 ;  /* 0x0000180e08007986 */ /* 0x004fe8000c101b06 */
[----:B------:R-:W2:Y:S04]  /*0940*/  LDG.E.64 R2, desc[UR6][R4.64+0x8] ;  /* 0x0000080604027981 */ /* 0x000ea8000c1e1b00 */
[----:B--2---:R-:W-:Y:S01]  /*0950*/  STG.E.64 desc[UR6][R8.64+0x20], R2 ;  /* 0x0000200208007986 */ /* 0x004fe2000c101b06 */
[----:B------:R-:W-:Y:S05]  /*0960*/  EXIT ;  /* 0x000000000000794d */ /* 0x000fea0003800000 */
.L_x_32:
        /* <DEDUP_REMOVED lines=9> */
.L_x_34:


//--------------------- .nv.shared.reserved.0     --------------------------
	.section	.nv.shared.reserved.0,"aw",@nobits
	.weak		__nv_reservedSMEM_offset_0_alias
	.size		__nv_reservedSMEM_offset_0_alias, 0, 64
	.other		__nv_reservedSMEM_offset_0_alias,@"STO_CUDA_RESERVED_SHARED STV_DEFAULT"
__nv_reservedSMEM_offset_0_alias:
	.zero		0
	.zero		64


//--------------------- .nv.constant0._Z10initializePdS_ii --------------------------
	.section	.nv.constant0._Z10initializePdS_ii,"a",@progbits
	.sectionflags	@""
	.align	4
.nv.constant0._Z10initializePdS_ii:
	.zero		920


//--------------------- .nv.constant0._Z10getDensityPdS_S_iidid --------------------------
	.section	.nv.constant0._Z10getDensityPdS_S_iidid,"a",@progbits
	.sectionflags	@""
	.align	4
.nv.constant0._Z10getDensityPdS_S_iidid:
	.zero		952


//--------------------- SYMBOLS --------------------------

	.type		.nv.reservedSmem.offset0,@object
	.size		.nv.reservedSmem.offset0,0x4
